//
// Generated by NVIDIA NVVM Compiler
//
// Compiler Build ID: CL-36424714
// Cuda compilation tools, release 13.0, V13.0.88
// Based on NVVM 20.0.0
//

.version 9.0
.target sm_100
.address_size 64

	// .globl	_Z10sum_valuesPfS_i
.extern .shared .align 16 .b8 sdata[];

.visible .entry _Z10sum_valuesPfS_i(
	.param .u64 .ptr .align 1 _Z10sum_valuesPfS_i_param_0,
	.param .u64 .ptr .align 1 _Z10sum_valuesPfS_i_param_1,
	.param .u32 _Z10sum_valuesPfS_i_param_2
)
{
	.reg .pred 	%p<6>;
	.reg .b32 	%r<14>;
	.reg .b32 	%f<10>;
	.reg .b64 	%rd<7>;

	ld.param.u64 	%rd1, [_Z10sum_valuesPfS_i_param_0];
	ld.param.u64 	%rd2, [_Z10sum_valuesPfS_i_param_1];
	ld.param.u32 	%r7, [_Z10sum_valuesPfS_i_param_2];
	mov.u32 	%r1, %tid.x;
	mov.u32 	%r13, %ntid.x;
	mov.u32 	%r8, %ctaid.x;
	mad.lo.s32 	%r3, %r13, %r8, %r1;
	setp.ge.s32 	%p1, %r3, %r7;
	mov.f32 	%f9, 0f00000000;
	@%p1 bra 	$L__BB0_2;
	cvta.to.global.u64 	%rd3, %rd1;
	mul.wide.s32 	%rd4, %r3, 4;
	add.s64 	%rd5, %rd3, %rd4;
	ld.global.f32 	%f9, [%rd5];
$L__BB0_2:
	shl.b32 	%r9, %r1, 2;
	mov.u32 	%r10, sdata;
	add.s32 	%r4, %r10, %r9;
	st.shared.f32 	[%r4], %f9;
	bar.sync 	0;
	setp.lt.u32 	%p2, %r13, 2;
	@%p2 bra 	$L__BB0_6;
$L__BB0_3:
	shr.u32 	%r6, %r13, 1;
	setp.ge.u32 	%p3, %r1, %r6;
	@%p3 bra 	$L__BB0_5;
	shl.b32 	%r11, %r6, 2;
	add.s32 	%r12, %r4, %r11;
	ld.shared.f32 	%f4, [%r12];
	ld.shared.f32 	%f5, [%r4];
	add.f32 	%f6, %f4, %f5;
	st.shared.f32 	[%r4], %f6;
$L__BB0_5:
	bar.sync 	0;
	setp.gt.u32 	%p4, %r13, 3;
	mov.u32 	%r13, %r6;
	@%p4 bra 	$L__BB0_3;
$L__BB0_6:
	setp.ne.s32 	%p5, %r1, 0;
	@%p5 bra 	$L__BB0_8;
	ld.shared.f32 	%f7, [sdata];
	cvta.to.global.u64 	%rd6, %rd2;
	atom.global.add.f32 	%f8, [%rd6], %f7;
$L__BB0_8:
	ret;

}
	// .globl	_Z12sum_variancePfS_S_i
.visible .entry _Z12sum_variancePfS_S_i(
	.param .u64 .ptr .align 1 _Z12sum_variancePfS_S_i_param_0,
	.param .u64 .ptr .align 1 _Z12sum_variancePfS_S_i_param_1,
	.param .u64 .ptr .align 1 _Z12sum_variancePfS_S_i_param_2,
	.param .u32 _Z12sum_variancePfS_S_i_param_3
)
{
	.reg .pred 	%p<6>;
	.reg .b32 	%r<14>;
	.reg .b32 	%f<13>;
	.reg .b64 	%rd<9>;

	ld.param.u64 	%rd1, [_Z12sum_variancePfS_S_i_param_0];
	ld.param.u64 	%rd2, [_Z12sum_variancePfS_S_i_param_1];
	ld.param.u64 	%rd3, [_Z12sum_variancePfS_S_i_param_2];
	ld.param.u32 	%r7, [_Z12sum_variancePfS_S_i_param_3];
	mov.u32 	%r1, %tid.x;
	mov.u32 	%r13, %ntid.x;
	mov.u32 	%r8, %ctaid.x;
	mad.lo.s32 	%r3, %r13, %r8, %r1;
	setp.ge.s32 	%p1, %r3, %r7;
	mov.f32 	%f12, 0f00000000;
	@%p1 bra 	$L__BB1_2;
	cvta.to.global.u64 	%rd4, %rd3;
	cvta.to.global.u64 	%rd5, %rd1;
	ld.global.f32 	%f4, [%rd4];
	mul.wide.s32 	%rd6, %r3, 4;
	add.s64 	%rd7, %rd5, %rd6;
	ld.global.f32 	%f5, [%rd7];
	sub.f32 	%f6, %f4, %f5;
	fma.rn.f32 	%f12, %f6, %f6, 0f00000000;
$L__BB1_2:
	shl.b32 	%r9, %r1, 2;
	mov.u32 	%r10, sdata;
	add.s32 	%r4, %r10, %r9;
	st.shared.f32 	[%r4], %f12;
	bar.sync 	0;
	setp.lt.u32 	%p2, %r13, 2;
	@%p2 bra 	$L__BB1_6;
$L__BB1_3:
	shr.u32 	%r6, %r13, 1;
	setp.ge.u32 	%p3, %r1, %r6;
	@%p3 bra 	$L__BB1_5;
	shl.b32 	%r11, %r6, 2;
	add.s32 	%r12, %r4, %r11;
	ld.shared.f32 	%f7, [%r12];
	ld.shared.f32 	%f8, [%r4];
	add.f32 	%f9, %f7, %f8;
	st.shared.f32 	[%r4], %f9;
$L__BB1_5:
	bar.sync 	0;
	setp.gt.u32 	%p4, %r13, 3;
	mov.u32 	%r13, %r6;
	@%p4 bra 	$L__BB1_3;
$L__BB1_6:
	setp.ne.s32 	%p5, %r1, 0;
	@%p5 bra 	$L__BB1_8;
	ld.shared.f32 	%f10, [sdata];
	cvta.to.global.u64 	%rd8, %rd2;
	atom.global.add.f32 	%f11, [%rd8], %f10;
$L__BB1_8:
	ret;

}
	// .globl	_Z10layer_normPfS_S_S_i
.visible .entry _Z10layer_normPfS_S_S_i(
	.param .u64 .ptr .align 1 _Z10layer_normPfS_S_S_i_param_0,
	.param .u64 .ptr .align 1 _Z10layer_normPfS_S_S_i_param_1,
	.param .u64 .ptr .align 1 _Z10layer_normPfS_S_S_i_param_2,
	.param .u64 .ptr .align 1 _Z10layer_normPfS_S_S_i_param_3,
	.param .u32 _Z10layer_normPfS_S_S_i_param_4
)
{
	.reg .pred 	%p<2>;
	.reg .b32 	%r<6>;
	.reg .b32 	%f<8>;
	.reg .b64 	%rd<12>;
	.reg .b64 	%fd<3>;

	ld.param.u64 	%rd1, [_Z10layer_normPfS_S_S_i_param_0];
	ld.param.u64 	%rd2, [_Z10layer_normPfS_S_S_i_param_1];
	ld.param.u64 	%rd3, [_Z10layer_normPfS_S_S_i_param_2];
	ld.param.u64 	%rd4, [_Z10layer_normPfS_S_S_i_param_3];
	ld.param.u32 	%r2, [_Z10layer_normPfS_S_S_i_param_4];
	mov.u32 	%r3, %ntid.x;
	mov.u32 	%r4, %ctaid.x;
	mov.u32 	%r5, %tid.x;
	mad.lo.s32 	%r1, %r3, %r4, %r5;
	setp.ge.s32 	%p1, %r1, %r2;
	@%p1 bra 	$L__BB2_2;
	cvta.to.global.u64 	%rd5, %rd1;
	cvta.to.global.u64 	%rd6, %rd3;
	cvta.to.global.u64 	%rd7, %rd4;
	cvta.to.global.u64 	%rd8, %rd2;
	mul.wide.s32 	%rd9, %r1, 4;
	add.s64 	%rd10, %rd5, %rd9;
	ld.global.f32 	%f1, [%rd10];
	ld.global.f32 	%f2, [%rd6];
	sub.f32 	%f3, %f1, %f2;
	ld.global.f32 	%f4, [%rd7];
	cvt.f64.f32 	%fd1, %f4;
	add.f64 	%fd2, %fd1, 0d3E45798EE2308C3A;
	cvt.rn.f32.f64 	%f5, %fd2;
	sqrt.rn.f32 	%f6, %f5;
	div.rn.f32 	%f7, %f3, %f6;
	add.s64 	%rd11, %rd8, %rd9;
	st.global.f32 	[%rd11], %f7;
$L__BB2_2:
	ret;

}


// ===== COMPILED SASS (sm_100) =====

	.target	sm_100

	.elftype	@"ET_EXEC"


//--------------------- .note.nv.tkinfo           --------------------------
	.section	.note.nv.tkinfo,"",@"SHT_NOTE"
	.sectionflags	@"SHF_NOTE_NV_TKINFO"
	.tkinfo
        /*0018*/ 	.word	0x00000002
        /*0030*/ 	.string	""
        /*0030*/ 	.string	"ptxas"
        /*0030*/ 	.string	"Cuda compilation tools, release 13.0, V13.0.88"
        /*0030*/ 	.string	"Build cuda_13.0.r13.0/compiler.36424714_0"
        /*0030*/ 	.string	"-arch sm_100 -m 64 "



//--------------------- .note.nv.cuinfo           --------------------------
	.section	.note.nv.cuinfo,"",@"SHT_NOTE"
	.sectionflags	@"SHF_NOTE_NV_CUINFO"
        /*0018*/ 	.short	0x0002
        /*001a*/ 	.short	0x0064
        /*001c*/ 	.short	0x0082
	.zero		2


//--------------------- .nv.info                  --------------------------
	.section	.nv.info,"",@"SHT_CUDA_INFO"
	.align	4


	//----- nvinfo : EIATTR_REGCOUNT
	.align		4
        /*0000*/ 	.byte	0x04, 0x2f
        /*0002*/ 	.short	(.L_1 - .L_0)
	.align		4
.L_0:
        /*0004*/ 	.word	index@(_Z10sum_valuesPfS_i)
        /*0008*/ 	.word	0x0000000a


	//----- nvinfo : EIATTR_FRAME_SIZE
	.align		4
.L_1:
        /*000c*/ 	.byte	0x04, 0x11
        /*000e*/ 	.short	(.L_3 - .L_2)
	.align		4
.L_2:
        /*0010*/ 	.word	index@(_Z10sum_valuesPfS_i)
        /*0014*/ 	.word	0x00000000


	//----- nvinfo : EIATTR_REGCOUNT
	.align		4
.L_3:
        /*0018*/ 	.byte	0x04, 0x2f
        /*001a*/ 	.short	(.L_5 - .L_4)
	.align		4
.L_4:
        /*001c*/ 	.word	index@(_Z12sum_variancePfS_S_i)
        /*0020*/ 	.word	0x0000000b


	//----- nvinfo : EIATTR_FRAME_SIZE
	.align		4
.L_5:
        /*0024*/ 	.byte	0x04, 0x11
        /*0026*/ 	.short	(.L_7 - .L_6)
	.align		4
.L_6:
        /*0028*/ 	.word	index@(_Z12sum_variancePfS_S_i)
        /*002c*/ 	.word	0x00000000


	//----- nvinfo : EIATTR_REGCOUNT
	.align		4
.L_7:
        /*0030*/ 	.byte	0x04, 0x2f
        /*0032*/ 	.short	(.L_9 - .L_8)
	.align		4
.L_8:
        /*0034*/ 	.word	index@(_Z10layer_normPfS_S_S_i)
        /*0038*/ 	.word	0x00000010


	//----- nvinfo : EIATTR_FRAME_SIZE
	.align		4
.L_9:
        /*003c*/ 	.byte	0x04, 0x11
        /*003e*/ 	.short	(.L_11 - .L_10)
	.align		4
.L_10:
        /*0040*/ 	.word	index@($__internal_1_$__cuda_sm3x_div_rn_noftz_f32_slowpath)
        /*0044*/ 	.word	0x00000000


	//----- nvinfo : EIATTR_FRAME_SIZE
	.align		4
.L_11:
        /*0048*/ 	.byte	0x04, 0x11
        /*004a*/ 	.short	(.L_13 - .L_12)
	.align		4
.L_12:
        /*004c*/ 	.word	index@($__internal_0_$__cuda_sm20_sqrt_rn_f32_slowpath)
        /*0050*/ 	.word	0x00000000


	//----- nvinfo : EIATTR_FRAME_SIZE
	.align		4
.L_13:
        /*0054*/ 	.byte	0x04, 0x11
        /*0056*/ 	.short	(.L_15 - .L_14)
	.align		4
.L_14:
        /*0058*/ 	.word	index@(_Z10layer_normPfS_S_S_i)
        /*005c*/ 	.word	0x00000000


	//----- nvinfo : EIATTR_MIN_STACK_SIZE
	.align		4
.L_15:
        /*0060*/ 	.byte	0x04, 0x12
        /*0062*/ 	.short	(.L_17 - .L_16)
	.align		4
.L_16:
        /*0064*/ 	.word	index@(_Z10layer_normPfS_S_S_i)
        /*0068*/ 	.word	0x00000000


	//----- nvinfo : EIATTR_MIN_STACK_SIZE
	.align		4
.L_17:
        /*006c*/ 	.byte	0x04, 0x12
        /*006e*/ 	.short	(.L_19 - .L_18)
	.align		4
.L_18:
        /*0070*/ 	.word	index@(_Z12sum_variancePfS_S_i)
        /*0074*/ 	.word	0x00000000


	//----- nvinfo : EIATTR_MIN_STACK_SIZE
	.align		4
.L_19:
        /*0078*/ 	.byte	0x04, 0x12
        /*007a*/ 	.short	(.L_21 - .L_20)
	.align		4
.L_20:
        /*007c*/ 	.word	index@(_Z10sum_valuesPfS_i)
        /*0080*/ 	.word	0x00000000
.L_21:


//--------------------- .nv.compat                --------------------------
	.section	.nv.compat,"",@"SHT_CUDA_COMPAT_INFO"
	.align	4
        /*0000*/ 	.byte	0x02, 0x09, 0x00, 0x00, 0x02, 0x02, 0x01, 0x00, 0x02, 0x05, 0x05, 0x00, 0x03, 0x07, 0x01, 0x01
        /*0010*/ 	.byte	0x02, 0x03, 0x00, 0x00, 0x02, 0x06, 0x01, 0x00, 0x04, 0x0b, 0x08, 0x00, 0x01, 0x00, 0x00, 0x00
        /*0020*/ 	.byte	0x00, 0x00, 0x00, 0x00


//--------------------- .nv.info._Z10layer_normPfS_S_S_i --------------------------
	.section	.nv.info._Z10layer_normPfS_S_S_i,"",@"SHT_CUDA_INFO"
	.sectionflags	@""
	.align	4


	//----- nvinfo : EIATTR_CUDA_API_VERSION
	.align		4
        /*0000*/ 	.byte	0x04, 0x37
        /*0002*/ 	.short	(.L_23 - .L_22)
.L_22:
        /*0004*/ 	.word	0x00000082


	//----- nvinfo : EIATTR_KPARAM_INFO
	.align		4
.L_23:
        /*0008*/ 	.byte	0x04, 0x17
        /*000a*/ 	.short	(.L_25 - .L_24)
.L_24:
        /*000c*/ 	.word	0x00000000
        /*0010*/ 	.short	0x0004
        /*0012*/ 	.short	0x0020
        /*0014*/ 	.byte	0x00, 0xf0, 0x11, 0x00


	//----- nvinfo : EIATTR_KPARAM_INFO
	.align		4
.L_25:
        /*0018*/ 	.byte	0x04, 0x17
        /*001a*/ 	.short	(.L_27 - .L_26)
.L_26:
        /*001c*/ 	.word	0x00000000
        /*0020*/ 	.short	0x0003
        /*0022*/ 	.short	0x0018
        /*0024*/ 	.byte	0x00, 0xf5, 0x21, 0x00


	//----- nvinfo : EIATTR_KPARAM_INFO
	.align		4
.L_27:
        /*0028*/ 	.byte	0x04, 0x17
        /*002a*/ 	.short	(.L_29 - .L_28)
.L_28:
        /*002c*/ 	.word	0x00000000
        /*0030*/ 	.short	0x0002
        /*0032*/ 	.short	0x0010
        /*0034*/ 	.byte	0x00, 0xf5, 0x21, 0x00


	//----- nvinfo : EIATTR_KPARAM_INFO
	.align		4
.L_29:
        /*0038*/ 	.byte	0x04, 0x17
        /*003a*/ 	.short	(.L_31 - .L_30)
.L_30:
        /*003c*/ 	.word	0x00000000
        /*0040*/ 	.short	0x0001
        /*0042*/ 	.short	0x0008
        /*0044*/ 	.byte	0x00, 0xf5, 0x21, 0x00


	//----- nvinfo : EIATTR_KPARAM_INFO
	.align		4
.L_31:
        /*0048*/ 	.byte	0x04, 0x17
        /*004a*/ 	.short	(.L_33 - .L_32)
.L_32:
        /*004c*/ 	.word	0x00000000
        /*0050*/ 	.short	0x0000
        /*0052*/ 	.short	0x0000
        /*0054*/ 	.byte	0x00, 0xf5, 0x21, 0x00


	//----- nvinfo : EIATTR_SPARSE_MMA_MASK
	.align		4
.L_33:
        /*0058*/ 	.byte	0x03, 0x50
        /*005a*/ 	.short	0x0000


	//----- nvinfo : EIATTR_MAXREG_COUNT
	.align		4
        /*005c*/ 	.byte	0x03, 0x1b
        /*005e*/ 	.short	0x00ff


	//----- nvinfo : EIATTR_MERCURY_ISA_VERSION
	.align		4
        /*0060*/ 	.byte	0x03, 0x5f
        /*0062*/ 	.short	0x0101


	//----- nvinfo : EIATTR_VRC_CTA_INIT_COUNT
	.align		4
        /*0064*/ 	.byte	0x02, 0x4a
	.zero		1
	.zero		1


	//----- nvinfo : EIATTR_EXIT_INSTR_OFFSETS
	.align		4
        /*0068*/ 	.byte	0x04, 0x1c
        /*006a*/ 	.short	(.L_35 - .L_34)


	//   ....[0]....
.L_34:
        /*006c*/ 	.word	0x00000070


	//   ....[1]....
        /*0070*/ 	.word	0x00000320


	//----- nvinfo : EIATTR_CRS_STACK_SIZE
	.align		4
.L_35:
        /*0074*/ 	.byte	0x04, 0x1e
        /*0076*/ 	.short	(.L_37 - .L_36)
.L_36:
        /*0078*/ 	.word	0x00000000


	//----- nvinfo : EIATTR_CBANK_PARAM_SIZE
	.align		4
.L_37:
        /*007c*/ 	.byte	0x03, 0x19
        /*007e*/ 	.short	0x0024


	//----- nvinfo : EIATTR_PARAM_CBANK
	.align		4
        /*0080*/ 	.byte	0x04, 0x0a
        /*0082*/ 	.short	(.L_39 - .L_38)
	.align		4
.L_38:
        /*0084*/ 	.word	index@(.nv.constant0._Z10layer_normPfS_S_S_i)
        /*0088*/ 	.short	0x0380
        /*008a*/ 	.short	0x0024


	//----- nvinfo : EIATTR_SW_WAR
	.align		4
.L_39:
        /*008c*/ 	.byte	0x04, 0x36
        /*008e*/ 	.short	(.L_41 - .L_40)
.L_40:
        /*0090*/ 	.word	0x00000008
.L_41:


//--------------------- .nv.info._Z12sum_variancePfS_S_i --------------------------
	.section	.nv.info._Z12sum_variancePfS_S_i,"",@"SHT_CUDA_INFO"
	.sectionflags	@""
	.align	4


	//----- nvinfo : EIATTR_CUDA_API_VERSION
	.align		4
        /*0000*/ 	.byte	0x04, 0x37
        /*0002*/ 	.short	(.L_43 - .L_42)
.L_42:
        /*0004*/ 	.word	0x00000082


	//----- nvinfo : EIATTR_KPARAM_INFO
	.align		4
.L_43:
        /*0008*/ 	.byte	0x04, 0x17
        /*000a*/ 	.short	(.L_45 - .L_44)
.L_44:
        /*000c*/ 	.word	0x00000000
        /*0010*/ 	.short	0x0003
        /*0012*/ 	.short	0x0018
        /*0014*/ 	.byte	0x00, 0xf0, 0x11, 0x00


	//----- nvinfo : EIATTR_KPARAM_INFO
	.align		4
.L_45:
        /*0018*/ 	.byte	0x04, 0x17
        /*001a*/ 	.short	(.L_47 - .L_46)
.L_46:
        /*001c*/ 	.word	0x00000000
        /*0020*/ 	.short	0x0002
        /*0022*/ 	.short	0x0010
        /*0024*/ 	.byte	0x00, 0xf5, 0x21, 0x00


	//----- nvinfo : EIATTR_KPARAM_INFO
	.align		4
.L_47:
        /*0028*/ 	.byte	0x04, 0x17
        /*002a*/ 	.short	(.L_49 - .L_48)
.L_48:
        /*002c*/ 	.word	0x00000000
        /*0030*/ 	.short	0x0001
        /*0032*/ 	.short	0x0008
        /*0034*/ 	.byte	0x00, 0xf5, 0x21, 0x00


	//----- nvinfo : EIATTR_KPARAM_INFO
	.align		4
.L_49:
        /*0038*/ 	.byte	0x04, 0x17
        /*003a*/ 	.short	(.L_51 - .L_50)
.L_50:
        /*003c*/ 	.word	0x00000000
        /*0040*/ 	.short	0x0000
        /*0042*/ 	.short	0x0000
        /*0044*/ 	.byte	0x00, 0xf5, 0x21, 0x00


	//----- nvinfo : EIATTR_SPARSE_MMA_MASK
	.align		4
.L_51:
        /*0048*/ 	.byte	0x03, 0x50
        /*004a*/ 	.short	0x0000


	//----- nvinfo : EIATTR_MAXREG_COUNT
	.align		4
        /*004c*/ 	.byte	0x03, 0x1b
        /*004e*/ 	.short	0x00ff


	//----- nvinfo : EIATTR_NUM_BARRIERS
	.align		4
        /*0050*/ 	.byte	0x02, 0x4c
        /*0052*/ 	.byte	0x01
	.zero		1


	//----- nvinfo : EIATTR_MERCURY_ISA_VERSION
	.align		4
        /*0054*/ 	.byte	0x03, 0x5f
        /*0056*/ 	.short	0x0101


	//----- nvinfo : EIATTR_VRC_CTA_INIT_COUNT
	.align		4
        /*0058*/ 	.byte	0x02, 0x4a
	.zero		1
	.zero		1


	//----- nvinfo : EIATTR_EXIT_INSTR_OFFSETS
	.align		4
        /*005c*/ 	.byte	0x04, 0x1c
        /*005e*/ 	.short	(.L_53 - .L_52)


	//   ....[0]....
.L_52:
        /*0060*/ 	.word	0x00000250


	//   ....[1]....
        /*0064*/ 	.word	0x000002c0


	//----- nvinfo : EIATTR_CBANK_PARAM_SIZE
	.align		4
.L_53:
        /*0068*/ 	.byte	0x03, 0x19
        /*006a*/ 	.short	0x001c


	//----- nvinfo : EIATTR_PARAM_CBANK
	.align		4
        /*006c*/ 	.byte	0x04, 0x0a
        /*006e*/ 	.short	(.L_55 - .L_54)
	.align		4
.L_54:
        /*0070*/ 	.word	index@(.nv.constant0._Z12sum_variancePfS_S_i)
        /*0074*/ 	.short	0x0380
        /*0076*/ 	.short	0x001c


	//----- nvinfo : EIATTR_SW_WAR
	.align		4
.L_55:
        /*0078*/ 	.byte	0x04, 0x36
        /*007a*/ 	.short	(.L_57 - .L_56)
.L_56:
        /*007c*/ 	.word	0x00000008
.L_57:


//--------------------- .nv.info._Z10sum_valuesPfS_i --------------------------
	.section	.nv.info._Z10sum_valuesPfS_i,"",@"SHT_CUDA_INFO"
	.sectionflags	@""
	.align	4


	//----- nvinfo : EIATTR_CUDA_API_VERSION
	.align		4
        /*0000*/ 	.byte	0x04, 0x37
        /*0002*/ 	.short	(.L_59 - .L_58)
.L_58:
        /*0004*/ 	.word	0x00000082


	//----- nvinfo : EIATTR_KPARAM_INFO
	.align		4
.L_59:
        /*0008*/ 	.byte	0x04, 0x17
        /*000a*/ 	.short	(.L_61 - .L_60)
.L_60:
        /*000c*/ 	.word	0x00000000
        /*0010*/ 	.short	0x0002
        /*0012*/ 	.short	0x0010
        /*0014*/ 	.byte	0x00, 0xf0, 0x11, 0x00


	//----- nvinfo : EIATTR_KPARAM_INFO
	.align		4
.L_61:
        /*0018*/ 	.byte	0x04, 0x17
        /*001a*/ 	.short	(.L_63 - .L_62)
.L_62:
        /*001c*/ 	.word	0x00000000
        /*0020*/ 	.short	0x0001
        /*0022*/ 	.short	0x0008
        /*0024*/ 	.byte	0x00, 0xf5, 0x21, 0x00


	//----- nvinfo : EIATTR_KPARAM_INFO
	.align		4
.L_63:
        /*0028*/ 	.byte	0x04, 0x17
        /*002a*/ 	.short	(.L_65 - .L_64)
.L_64:
        /*002c*/ 	.word	0x00000000
        /*0030*/ 	.short	0x0000
        /*0032*/ 	.short	0x0000
        /*0034*/ 	.byte	0x00, 0xf5, 0x21, 0x00


	//----- nvinfo : EIATTR_SPARSE_MMA_MASK
	.align		4
.L_65:
        /*0038*/ 	.byte	0x03, 0x50
        /*003a*/ 	.short	0x0000


	//----- nvinfo : EIATTR_MAXREG_COUNT
	.align		4
        /*003c*/ 	.byte	0x03, 0x1b
        /*003e*/ 	.short	0x00ff


	//----- nvinfo : EIATTR_NUM_BARRIERS
	.align		4
        /*0040*/ 	.byte	0x02, 0x4c
        /*0042*/ 	.byte	0x01
	.zero		1


	//----- nvinfo : EIATTR_MERCURY_ISA_VERSION
	.align		4
        /*0044*/ 	.byte	0x03, 0x5f
        /*0046*/ 	.short	0x0101


	//----- nvinfo : EIATTR_VRC_CTA_INIT_COUNT
	.align		4
        /*0048*/ 	.byte	0x02, 0x4a
	.zero		1
	.zero		1


	//----- nvinfo : EIATTR_EXIT_INSTR_OFFSETS
	.align		4
        /*004c*/ 	.byte	0x04, 0x1c
        /*004e*/ 	.short	(.L_67 - .L_66)


	//   ....[0]....
.L_66:
        /*0050*/ 	.word	0x00000210


	//   ....[1]....
        /*0054*/ 	.word	0x00000280


	//----- nvinfo : EIATTR_CBANK_PARAM_SIZE
	.align		4
.L_67:
        /*0058*/ 	.byte	0x03, 0x19
        /*005a*/ 	.short	0x0014


	//----- nvinfo : EIATTR_PARAM_CBANK
	.align		4
        /*005c*/ 	.byte	0x04, 0x0a
        /*005e*/ 	.short	(.L_69 - .L_68)
	.align		4
.L_68:
        /*0060*/ 	.word	index@(.nv.constant0._Z10sum_valuesPfS_i)
        /*0064*/ 	.short	0x0380
        /*0066*/ 	.short	0x0014


	//----- nvinfo : EIATTR_SW_WAR
	.align		4
.L_69:
        /*0068*/ 	.byte	0x04, 0x36
        /*006a*/ 	.short	(.L_71 - .L_70)
.L_70:
        /*006c*/ 	.word	0x00000008
.L_71:


//--------------------- .nv.callgraph             --------------------------
	.section	.nv.callgraph,"",@"SHT_CUDA_CALLGRAPH"
	.align	4
	.sectionentsize	8
	.align		4
        /*0000*/ 	.word	0x00000000
	.align		4
        /*0004*/ 	.word	0xffffffff
	.align		4
        /*0008*/ 	.word	0x00000000
	.align		4
        /*000c*/ 	.word	0xfffffffe
	.align		4
        /*0010*/ 	.word	0x00000000
	.align		4
        /*0014*/ 	.word	0xfffffffd
	.align		4
        /*0018*/ 	.word	0x00000000
	.align		4
        /*001c*/ 	.word	0xfffffffc


//--------------------- .text._Z10layer_normPfS_S_S_i --------------------------
	.section	.text._Z10layer_normPfS_S_S_i,"ax",@progbits
	.align	128
        .global         _Z10layer_normPfS_S_S_i
        .type           _Z10layer_normPfS_S_S_i,@function
        .size           _Z10layer_normPfS_S_S_i,(.L_x_24 - _Z10layer_normPfS_S_S_i)
        .other          _Z10layer_normPfS_S_S_i,@"STO_CUDA_ENTRY STV_DEFAULT"
_Z10layer_normPfS_S_S_i:
.text._Z10layer_normPfS_S_S_i:
[----:B------:R-:W-:Y:S01]  /*0000*/  LDC R1, c[0x0][0x37c] ;  /* 0x0000df00ff017b82 */ /* 0x000fe20000000800 */
[----:B------:R-:W0:Y:S01]  /*0010*/  S2R R4, SR_CTAID.X ;  /* 0x0000000000047919 */ /* 0x000e220000002500 */
[----:B------:R-:W0:Y:S01]  /*0020*/  LDCU UR4, c[0x0][0x360] ;  /* 0x00006c00ff0477ac */ /* 0x000e220008000800 */
[----:B------:R-:W0:Y:S01]  /*0030*/  S2R R3, SR_TID.X ;  /* 0x0000000000037919 */ /* 0x000e220000002100 */
[----:B------:R-:W1:Y:S01]  /*0040*/  LDCU UR5, c[0x0][0x3a0] ;  /* 0x00007400ff0577ac */ /* 0x000e620008000800 */
[----:B0-----:R-:W-:-:S05]  /*0050*/  IMAD R4, R4, UR4, R3 ;  /* 0x0000000404047c24 */ /* 0x001fca000f8e0203 */
[----:B-1----:R-:W-:-:S13]  /*0060*/  ISETP.GE.AND P0, PT, R4, UR5, PT ;  /* 0x0000000504007c0c */ /* 0x002fda000bf06270 */
[----:B------:R-:W-:Y:S05]  /*0070*/  @P0 EXIT ;  /* 0x000000000000094d */ /* 0x000fea0003800000 */
[----:B------:R-:W0:Y:S01]  /*0080*/  LDC.64 R8, c[0x0][0x398] ;  /* 0x0000e600ff087b82 */ /* 0x000e220000000a00 */
[----:B------:R-:W0:Y:S07]  /*0090*/  LDCU.64 UR4, c[0x0][0x358] ;  /* 0x00006b00ff0477ac */ /* 0x000e2e0008000a00 */
[----:B------:R-:W1:Y:S01]  /*00a0*/  LDC.64 R2, c[0x0][0x380] ;  /* 0x0000e000ff027b82 */ /* 0x000e620000000a00 */
[----:B0-----:R-:W2:Y:S07]  /*00b0*/  LDG.E R8, desc[UR4][R8.64] ;  /* 0x0000000408087981 */ /* 0x001eae000c1e1900 */
[----:B------:R-:W0:Y:S01]  /*00c0*/  LDC.64 R6, c[0x0][0x390] ;  /* 0x0000e400ff067b82 */ /* 0x000e220000000a00 */
[----:B-1----:R-:W-:-:S05]  /*00d0*/  IMAD.WIDE R2, R4, 0x4, R2 ;  /* 0x0000000404027825 */ /* 0x002fca00078e0202 */
[----:B------:R-:W3:Y:S04]  /*00e0*/  LDG.E R0, desc[UR4][R2.64] ;  /* 0x0000000402007981 */ /* 0x000ee8000c1e1900 */
[----:B0-----:R-:W3:Y:S01]  /*00f0*/  LDG.E R7, desc[UR4][R6.64] ;  /* 0x0000000406077981 */ /* 0x001ee2000c1e1900 */
[----:B------:R-:W-:Y:S01]  /*0100*/  UMOV UR6, 0xe2308c3a ;  /* 0xe2308c3a00067882 */ /* 0x000fe20000000000 */
[----:B------:R-:W-:Y:S01]  /*0110*/  UMOV UR7, 0x3e45798e ;  /* 0x3e45798e00077882 */ /* 0x000fe20000000000 */
[----:B--2---:R-:W0:Y:S02]  /*0120*/  F2F.F64.F32 R10, R8 ;  /* 0x00000008000a7310 */ /* 0x004e240000201800 */
[----:B0-----:R-:W-:-:S10]  /*0130*/  DADD R10, R10, UR6 ;  /* 0x000000060a0a7e29 */ /* 0x001fd40008000000 */
[----:B------:R-:W0:Y:S02]  /*0140*/  F2F.F32.F64 R10, R10 ;  /* 0x0000000a000a7310 */ /* 0x000e240000301000 */
[----:B0-----:R-:W-:-:S06]  /*0150*/  VIADD R12, R10, 0xf3000000 ;  /* 0xf30000000a0c7836 */ /* 0x001fcc0000000000 */
[----:B------:R0:W1:Y:S01]  /*0160*/  MUFU.RSQ R5, R10 ;  /* 0x0000000a00057308 */ /* 0x0000620000001400 */
[----:B------:R-:W-:Y:S01]  /*0170*/  ISETP.GT.U32.AND P0, PT, R12, 0x727fffff, PT ;  /* 0x727fffff0c00780c */ /* 0x000fe20003f04070 */
[----:B---3--:R-:W-:-:S12]  /*0180*/  FADD R0, R0, -R7 ;  /* 0x8000000700007221 */ /* 0x008fd80000000000 */
[----:B0-----:R-:W-:Y:S05]  /*0190*/  @!P0 BRA `(.L_x_0) ;  /* 0x0000000000108947 */ /* 0x001fea0003800000 */
[----:B------:R-:W-:-:S07]  /*01a0*/  MOV R7, 0x1c0 ;  /* 0x000001c000077802 */ /* 0x000fce0000000f00 */
[----:B-1----:R-:W-:Y:S05]  /*01b0*/  CALL.REL.NOINC `($__internal_0_$__cuda_sm20_sqrt_rn_f32_slowpath) ;  /* 0x00000000005c7944 */ /* 0x002fea0003c00000 */
[----:B------:R-:W-:Y:S01]  /*01c0*/  IMAD.MOV.U32 R3, RZ, RZ, R10 ;  /* 0x000000ffff037224 */ /* 0x000fe200078e000a */
[----:B------:R-:W-:Y:S06]  /*01d0*/  BRA `(.L_x_1) ;  /* 0x0000000000107947 */ /* 0x000fec0003800000 */
.L_x_0:
[----:B-1----:R-:W-:Y:S01]  /*01e0*/  FMUL.FTZ R3, R10, R5 ;  /* 0x000000050a037220 */ /* 0x002fe20000410000 */
[----:B------:R-:W-:-:S03]  /*01f0*/  FMUL.FTZ R5, R5, 0.5 ;  /* 0x3f00000005057820 */ /* 0x000fc60000410000 */
[----:B------:R-:W-:-:S04]  /*0200*/  FFMA R10, -R3, R3, R10 ;  /* 0x00000003030a7223 */ /* 0x000fc8000000010a */
[----:B------:R-:W-:-:S07]  /*0210*/  FFMA R3, R10, R5, R3 ;  /* 0x000000050a037223 */ /* 0x000fce0000000003 */
.L_x_1:
[----:B------:R-:W0:Y:S01]  /*0220*/  MUFU.RCP R2, R3 ;  /* 0x0000000300027308 */ /* 0x000e220000001000 */
[----:B------:R-:W-:Y:S07]  /*0230*/  BSSY.RECONVERGENT B0, `(.L_x_2) ;  /* 0x000000b000007945 */ /* 0x000fee0003800200 */
[----:B------:R-:W1:Y:S01]  /*0240*/  FCHK P0, R0, R3 ;  /* 0x0000000300007302 */ /* 0x000e620000000000 */
[----:B0-----:R-:W-:-:S04]  /*0250*/  FFMA R5, R2, -R3, 1 ;  /* 0x3f80000002057423 */ /* 0x001fc80000000803 */
[----:B------:R-:W-:-:S04]  /*0260*/  FFMA R5, R2, R5, R2 ;  /* 0x0000000502057223 */ /* 0x000fc80000000002 */
[----:B------:R-:W-:-:S04]  /*0270*/  FFMA R2, R0, R5, RZ ;  /* 0x0000000500027223 */ /* 0x000fc800000000ff */
[----:B------:R-:W-:-:S04]  /*0280*/  FFMA R6, R2, -R3, R0 ;  /* 0x8000000302067223 */ /* 0x000fc80000000000 */
[----:B------:R-:W-:Y:S01]  /*0290*/  FFMA R7, R5, R6, R2 ;  /* 0x0000000605077223 */ /* 0x000fe20000000002 */
[----:B-1----:R-:W-:Y:S06]  /*02a0*/  @!P0 BRA `(.L_x_3) ;  /* 0x00000000000c8947 */ /* 0x002fec0003800000 */
[----:B------:R-:W-:-:S07]  /*02b0*/  MOV R2, 0x2d0 ;  /* 0x000002d000027802 */ /* 0x000fce0000000f00 */
[----:B------:R-:W-:Y:S05]  /*02c0*/  CALL.REL.NOINC `($__internal_1_$__cuda_sm3x_div_rn_noftz_f32_slowpath) ;  /* 0x0000000000747944 */ /* 0x000fea0003c00000 */
[----:B------:R-:W-:-:S07]  /*02d0*/  IMAD.MOV.U32 R7, RZ, RZ, R0 ;  /* 0x000000ffff077224 */ /* 0x000fce00078e0000 */
.L_x_3:
[----:B------:R-:W-:Y:S05]  /*02e0*/  BSYNC.RECONVERGENT B0 ;  /* 0x0000000000007941 */ /* 0x000fea0003800200 */
.L_x_2:
[----:B------:R-:W0:Y:S02]  /*02f0*/  LDC.64 R2, c[0x0][0x388] ;  /* 0x0000e200ff027b82 */ /* 0x000e240000000a00 */
[----:B0-----:R-:W-:-:S05]  /*0300*/  IMAD.WIDE R4, R4, 0x4, R2 ;  /* 0x0000000404047825 */ /* 0x001fca00078e0202 */
[----:B------:R-:W-:Y:S01]  /*0310*/  STG.E desc[UR4][R4.64], R7 ;  /* 0x0000000704007986 */ /* 0x000fe2000c101904 */
[----:B------:R-:W-:Y:S05]  /*0320*/  EXIT ;  /* 0x000000000000794d */ /* 0x000fea0003800000 */
        .weak           $__internal_0_$__cuda_sm20_sqrt_rn_f32_slowpath
        .type           $__internal_0_$__cuda_sm20_sqrt_rn_f32_slowpath,@function
        .size           $__internal_0_$__cuda_sm20_sqrt_rn_f32_slowpath,($__internal_1_$__cuda_sm3x_div_rn_noftz_f32_slowpath - $__internal_0_$__cuda_sm20_sqrt_rn_f32_slowpath)
$__internal_0_$__cuda_sm20_sqrt_rn_f32_slowpath:
[----:B------:R-:W-:-:S13]  /*0330*/  LOP3.LUT P0, RZ, R10, 0x7fffffff, RZ, 0xc0, !PT ;  /* 0x7fffffff0aff7812 */ /* 0x000fda000780c0ff */
[----:B------:R-:W-:Y:S05]  /*0340*/  @!P0 BRA `(.L_x_4) ;  /* 0x0000000000488947 */ /* 0x000fea0003800000 */
[----:B------:R-:W-:Y:S01]  /*0350*/  FSETP.GEU.FTZ.AND P0, PT, R10, RZ, PT ;  /* 0x000000ff0a00720b */ /* 0x000fe20003f1e000 */
[----:B------:R-:W-:-:S12]  /*0360*/  IMAD.MOV.U32 R2, RZ, RZ, R10 ;  /* 0x000000ffff027224 */ /* 0x000fd800078e000a */
[----:B------:R-:W-:Y:S01]  /*0370*/  @!P0 IMAD.MOV.U32 R10, RZ, RZ, 0x7fffffff ;  /* 0x7fffffffff0a8424 */ /* 0x000fe200078e00ff */
[----:B------:R-:W-:Y:S06]  /*0380*/  @!P0 BRA `(.L_x_4) ;  /* 0x0000000000388947 */ /* 0x000fec0003800000 */
[----:B------:R-:W-:-:S13]  /*0390*/  FSETP.GTU.FTZ.AND P0, PT, |R2|, +INF , PT ;  /* 0x7f8000000200780b */ /* 0x000fda0003f1c200 */
[----:B------:R-:W-:Y:S01]  /*03a0*/  @P0 FADD.FTZ R10, R2, 1 ;  /* 0x3f800000020a0421 */ /* 0x000fe20000010000 */
[----:B------:R-:W-:Y:S06]  /*03b0*/  @P0 BRA `(.L_x_4) ;  /* 0x00000000002c0947 */ /* 0x000fec0003800000 */
[----:B------:R-:W-:-:S13]  /*03c0*/  FSETP.NEU.FTZ.AND P0, PT, |R2|, +INF , PT ;  /* 0x7f8000000200780b */ /* 0x000fda0003f1d200 */
[----:B------:R-:W-:Y:S01]  /*03d0*/  @!P0 IMAD.MOV.U32 R10, RZ, RZ, R2 ;  /* 0x000000ffff0a8224 */ /* 0x000fe200078e0002 */
[----:B------:R-:W-:Y:S06]  /*03e0*/  @!P0 BRA `(.L_x_4) ;  /* 0x0000000000208947 */ /* 0x000fec0003800000 */
[----:B------:R-:W-:-:S04]  /*03f0*/  FFMA R2, R2, 1.84467440737095516160e+19, RZ ;  /* 0x5f80000002027823 */ /* 0x000fc800000000ff */
[----:B------:R-:W0:Y:S02]  /*0400*/  MUFU.RSQ R3, R2 ;  /* 0x0000000200037308 */ /* 0x000e240000001400 */
[----:B0-----:R-:W-:Y:S01]  /*0410*/  FMUL.FTZ R5, R2, R3 ;  /* 0x0000000302057220 */ /* 0x001fe20000410000 */
[----:B------:R-:W-:-:S03]  /*0420*/  FMUL.FTZ R3, R3, 0.5 ;  /* 0x3f00000003037820 */ /* 0x000fc60000410000 */
[----:B------:R-:W-:-:S04]  /*0430*/  FADD.FTZ R6, -R5, -RZ ;  /* 0x800000ff05067221 */ /* 0x000fc80000010100 */
[----:B------:R-:W-:-:S04]  /*0440*/  FFMA R6, R5, R6, R2 ;  /* 0x0000000605067223 */ /* 0x000fc80000000002 */
[----:B------:R-:W-:-:S04]  /*0450*/  FFMA R3, R6, R3, R5 ;  /* 0x0000000306037223 */ /* 0x000fc80000000005 */
[----:B------:R-:W-:-:S07]  /*0460*/  FMUL.FTZ R10, R3, 2.3283064365386962891e-10 ;  /* 0x2f800000030a7820 */ /* 0x000fce0000410000 */
.L_x_4:
[----:B------:R-:W-:Y:S01]  /*0470*/  MOV R2, R7 ;  /* 0x0000000700027202 */ /* 0x000fe20000000f00 */
[----:B------:R-:W-:-:S04]  /*0480*/  IMAD.MOV.U32 R3, RZ, RZ, 0x0 ;  /* 0x00000000ff037424 */ /* 0x000fc800078e00ff */
[----:B------:R-:W-:Y:S05]  /*0490*/  RET.REL.NODEC R2 `(_Z10layer_normPfS_S_S_i) ;  /* 0xfffffff802d87950 */ /* 0x000fea0003c3ffff */
        .weak           $__internal_1_$__cuda_sm3x_div_rn_noftz_f32_slowpath
        .type           $__internal_1_$__cuda_sm3x_div_rn_noftz_f32_slowpath,@function
        .size           $__internal_1_$__cuda_sm3x_div_rn_noftz_f32_slowpath,(.L_x_24 - $__internal_1_$__cuda_sm3x_div_rn_noftz_f32_slowpath)
$__internal_1_$__cuda_sm3x_div_rn_noftz_f32_slowpath:
[----:B------:R-:W-:Y:S01]  /*04a0*/  SHF.R.U32.HI R6, RZ, 0x17, R3 ;  /* 0x00000017ff067819 */ /* 0x000fe20000011603 */
[----:B------:R-:W-:Y:S01]  /*04b0*/  BSSY.RECONVERGENT B1, `(.L_x_5) ;  /* 0x0000063000017945 */ /* 0x000fe20003800200 */
[--C-:B------:R-:W-:Y:S02]  /*04c0*/  SHF.R.U32.HI R5, RZ, 0x17, R0.reuse ;  /* 0x00000017ff057819 */ /* 0x100fe40000011600 */
[----:B------:R-:W-:Y:S01]  /*04d0*/  LOP3.LUT R10, R6, 0xff, RZ, 0xc0, !PT ;  /* 0x000000ff060a7812 */ /* 0x000fe200078ec0ff */
[----:B------:R-:W-:Y:S01]  /*04e0*/  IMAD.MOV.U32 R6, RZ, RZ, R0 ;  /* 0x000000ffff067224 */ /* 0x000fe200078e0000 */
[----:B------:R-:W-:-:S03]  /*04f0*/  LOP3.LUT R5, R5, 0xff, RZ, 0xc0, !PT ;  /* 0x000000ff05057812 */ /* 0x000fc600078ec0ff */
[----:B------:R-:W-:Y:S02]  /*0500*/  VIADD R9, R10, 0xffffffff ;  /* 0xffffffff0a097836 */ /* 0x000fe40000000000 */
[----:B------:R-:W-:-:S03]  /*0510*/  VIADD R8, R5, 0xffffffff ;  /* 0xffffffff05087836 */ /* 0x000fc60000000000 */
[----:B------:R-:W-:-:S04]  /*0520*/  ISETP.GT.U32.AND P0, PT, R9, 0xfd, PT ;  /* 0x000000fd0900780c */ /* 0x000fc80003f04070 */
[----:B------:R-:W-:-:S13]  /*0530*/  ISETP.GT.U32.OR P0, PT, R8, 0xfd, P0 ;  /* 0x000000fd0800780c */ /* 0x000fda0000704470 */
[----:B------:R-:W-:Y:S01]  /*0540*/  @!P0 MOV R7, RZ ;  /* 0x000000ff00078202 */ /* 0x000fe20000000f00 */
[----:B------:R-:W-:Y:S06]  /*0550*/  @!P0 BRA `(.L_x_6) ;  /* 0x00000000005c8947 */ /* 0x000fec0003800000 */
[----:B------:R-:W-:Y:S02]  /*0560*/  FSETP.GTU.FTZ.AND P1, PT, |R3|, +INF , PT ;  /* 0x7f8000000300780b */ /* 0x000fe40003f3c200 */
[----:B------:R-:W-:-:S04]  /*0570*/  FSETP.GTU.FTZ.AND P0, PT, |R0|, +INF , PT ;  /* 0x7f8000000000780b */ /* 0x000fc80003f1c200 */
[----:B------:R-:W-:-:S13]  /*0580*/  PLOP3.LUT P0, PT, P0, P1, PT, 0xf8, 0x8f ;  /* 0x00000000008f781c */ /* 0x000fda0000703f70 */
[----:B------:R-:W-:Y:S05]  /*0590*/  @P0 BRA `(.L_x_7) ;  /* 0x00000004004c0947 */ /* 0x000fea0003800000 */
[----:B------:R-:W-:-:S13]  /*05a0*/  LOP3.LUT P0, RZ, R3, 0x7fffffff, R6, 0xc8, !PT ;  /* 0x7fffffff03ff7812 */ /* 0x000fda000780c806 */
[----:B------:R-:W-:Y:S05]  /*05b0*/  @!P0 BRA `(.L_x_8) ;  /* 0x00000004003c8947 */ /* 0x000fea0003800000 */
[C---:B------:R-:W-:Y:S02]  /*05c0*/  FSETP.NEU.FTZ.AND P2, PT, |R0|.reuse, +INF , PT ;  /* 0x7f8000000000780b */ /* 0x040fe40003f5d200 */
[----:B------:R-:W-:Y:S02]  /*05d0*/  FSETP.NEU.FTZ.AND P1, PT, |R3|, +INF , PT ;  /* 0x7f8000000300780b */ /* 0x000fe40003f3d200 */
[----:B------:R-:W-:-:S11]  /*05e0*/  FSETP.NEU.FTZ.AND P0, PT, |R0|, +INF , PT ;  /* 0x7f8000000000780b */ /* 0x000fd60003f1d200 */
[----:B------:R-:W-:Y:S05]  /*05f0*/  @!P1 BRA !P2, `(.L_x_8) ;  /* 0x00000004002c9947 */ /* 0x000fea0005000000 */
[----:B------:R-:W-:-:S04]  /*0600*/  LOP3.LUT P2, RZ, R6, 0x7fffffff, RZ, 0xc0, !PT ;  /* 0x7fffffff06ff7812 */ /* 0x000fc8000784c0ff */
[----:B------:R-:W-:-:S13]  /*0610*/  PLOP3.LUT P1, PT, P1, P2, PT, 0x2f, 0xf2 ;  /* 0x0000000000f2781c */ /* 0x000fda0000f24577 */
[----:B------:R-:W-:Y:S05]  /*0620*/  @P1 BRA `(.L_x_9) ;  /* 0x0000000400181947 */ /* 0x000fea0003800000 */
[----:B------:R-:W-:-:S04]  /*0630*/  LOP3.LUT P1, RZ, R3, 0x7fffffff, RZ, 0xc0, !PT ;  /* 0x7fffffff03ff7812 */ /* 0x000fc8000782c0ff */
[----:B------:R-:W-:-:S13]  /*0640*/  PLOP3.LUT P0, PT, P0, P1, PT, 0x2f, 0xf2 ;  /* 0x0000000000f2781c */ /* 0x000fda0000702577 */
[----:B------:R-:W-:Y:S05]  /*0650*/  @P0 BRA `(.L_x_10) ;  /* 0x0000000400000947 */ /* 0x000fea0003800000 */
[----:B------:R-:W-:Y:S02]  /*0660*/  ISETP.GE.AND P0, PT, R8, RZ, PT ;  /* 0x000000ff0800720c */ /* 0x000fe40003f06270 */
[----:B------:R-:W-:-:S11]  /*0670*/  ISETP.GE.AND P1, PT, R9, RZ, PT ;  /* 0x000000ff0900720c */ /* 0x000fd60003f26270 */
[----:B------:R-:W-:Y:S02]  /*0680*/  @P0 IMAD.MOV.U32 R7, RZ, RZ, RZ ;  /* 0x000000ffff070224 */ /* 0x000fe400078e00ff */
[----:B------:R-:W-:Y:S01]  /*0690*/  @!P0 FFMA R6, R0, 1.84467440737095516160e+19, RZ ;  /* 0x5f80000000068823 */ /* 0x000fe200000000ff */
[----:B------:R-:W-:Y:S02]  /*06a0*/  @!P0 IMAD.MOV.U32 R7, RZ, RZ, -0x40 ;  /* 0xffffffc0ff078424 */ /* 0x000fe400078e00ff */
[----:B------:R-:W-:Y:S02]  /*06b0*/  @!P1 FFMA R3, R3, 1.84467440737095516160e+19, RZ ;  /* 0x5f80000003039823 */ /* 0x000fe400000000ff */
[----:B------:R-:W-:-:S07]  /*06c0*/  @!P1 VIADD R7, R7, 0x40 ;  /* 0x0000004007079836 */ /* 0x000fce0000000000 */
.L_x_6:
[----:B------:R-:W-:Y:S01]  /*06d0*/  LEA R0, R10, 0xc0800000, 0x17 ;  /* 0xc08000000a007811 */ /* 0x000fe200078eb8ff */
[----:B------:R-:W-:Y:S01]  /*06e0*/  BSSY.RECONVERGENT B2, `(.L_x_11) ;  /* 0x0000036000027945 */ /* 0x000fe20003800200 */
[----:B------:R-:W-:-:S03]  /*06f0*/  IADD3 R5, PT, PT, R5, -0x7f, RZ ;  /* 0xffffff8105057810 */ /* 0x000fc60007ffe0ff */
[----:B------:R-:W-:Y:S02]  /*0700*/  IMAD.IADD R3, R3, 0x1, -R0 ;  /* 0x0000000103037824 */ /* 0x000fe400078e0a00 */
[----:B------:R-:W-:Y:S02]  /*0710*/  IMAD R0, R5, -0x800000, R6 ;  /* 0xff80000005007824 */ /* 0x000fe400078e0206 */
[----:B------:R-:W0:Y:S01]  /*0720*/  MUFU.RCP R8, R3 ;  /* 0x0000000300087308 */ /* 0x000e220000001000 */
[----:B------:R-:W-:-:S04]  /*0730*/  FADD.FTZ R9, -R3, -RZ ;  /* 0x800000ff03097221 */ /* 0x000fc80000010100 */
[----:B0-----:R-:W-:-:S04]  /*0740*/  FFMA R11, R8, R9, 1 ;  /* 0x3f800000080b7423 */ /* 0x001fc80000000009 */
[----:B------:R-:W-:-:S04]  /*0750*/  FFMA R13, R8, R11, R8 ;  /* 0x0000000b080d7223 */ /* 0x000fc80000000008 */
[----:B------:R-:W-:-:S04]  /*0760*/  FFMA R6, R0, R13, RZ ;  /* 0x0000000d00067223 */ /* 0x000fc800000000ff */
[----:B------:R-:W-:-:S04]  /*0770*/  FFMA R11, R9, R6, R0 ;  /* 0x00000006090b7223 */ /* 0x000fc80000000000 */
[----:B------:R-:W-:Y:S01]  /*0780*/  FFMA R8, R13, R11, R6 ;  /* 0x0000000b0d087223 */ /* 0x000fe20000000006 */
[----:B------:R-:W-:-:S03]  /*0790*/  IADD3 R6, PT, PT, R5, 0x7f, -R10 ;  /* 0x0000007f05067810 */ /* 0x000fc60007ffe80a */
[----:B------:R-:W-:Y:S02]  /*07a0*/  FFMA R9, R9, R8, R0 ;  /* 0x0000000809097223 */ /* 0x000fe40000000000 */
[----:B------:R-:W-:Y:S02]  /*07b0*/  IMAD.IADD R6, R6, 0x1, R7 ;  /* 0x0000000106067824 */ /* 0x000fe400078e0207 */
[----:B------:R-:W-:-:S05]  /*07c0*/  FFMA R0, R13, R9, R8 ;  /* 0x000000090d007223 */ /* 0x000fca0000000008 */
[----:B------:R-:W-:-:S04]  /*07d0*/  SHF.R.U32.HI R3, RZ, 0x17, R0 ;  /* 0x00000017ff037819 */ /* 0x000fc80000011600 */
[----:B------:R-:W-:-:S05]  /*07e0*/  LOP3.LUT R3, R3, 0xff, RZ, 0xc0, !PT ;  /* 0x000000ff03037812 */ /* 0x000fca00078ec0ff */
[----:B------:R-:W-:-:S04]  /*07f0*/  IMAD.IADD R7, R3, 0x1, R6 ;  /* 0x0000000103077824 */ /* 0x000fc800078e0206 */
[----:B------:R-:W-:-:S05]  /*0800*/  VIADD R3, R7, 0xffffffff ;  /* 0xffffffff07037836 */ /* 0x000fca0000000000 */
[----:B------:R-:W-:-:S13]  /*0810*/  ISETP.GE.U32.AND P0, PT, R3, 0xfe, PT ;  /* 0x000000fe0300780c */ /* 0x000fda0003f06070 */
[----:B------:R-:W-:Y:S05]  /*0820*/  @!P0 BRA `(.L_x_12) ;  /* 0x0000000000808947 */ /* 0x000fea0003800000 */
[----:B------:R-:W-:-:S13]  /*0830*/  ISETP.GT.AND P0, PT, R7, 0xfe, PT ;  /* 0x000000fe0700780c */ /* 0x000fda0003f04270 */
[----:B------:R-:W-:Y:S05]  /*0840*/  @P0 BRA `(.L_x_13) ;  /* 0x00000000006c0947 */ /* 0x000fea0003800000 */
[----:B------:R-:W-:-:S13]  /*0850*/  ISETP.GE.AND P0, PT, R7, 0x1, PT ;  /* 0x000000010700780c */ /* 0x000fda0003f06270 */
[----:B------:R-:W-:Y:S05]  /*0860*/  @P0 BRA `(.L_x_14) ;  /* 0x0000000000740947 */ /* 0x000fea0003800000 */
[----:B------:R-:W-:Y:S02]  /*0870*/  ISETP.GE.AND P0, PT, R7, -0x18, PT ;  /* 0xffffffe80700780c */ /* 0x000fe40003f06270 */
[----:B------:R-:W-:-:S11]  /*0880*/  LOP3.LUT R0, R0, 0x80000000, RZ, 0xc0, !PT ;  /* 0x8000000000007812 */ /* 0x000fd600078ec0ff */
[----:B------:R-:W-:Y:S05]  /*0890*/  @!P0 BRA `(.L_x_14) ;  /* 0x0000000000688947 */ /* 0x000fea0003800000 */
[CCC-:B------:R-:W-:Y:S01]  /*08a0*/  FFMA.RZ R3, R13.reuse, R9.reuse, R8.reuse ;  /* 0x000000090d037223 */ /* 0x1c0fe2000000c008 */
[-CC-:B------:R-:W-:Y:S01]  /*08b0*/  FFMA.RM R6, R13, R9.reuse, R8.reuse ;  /* 0x000000090d067223 */ /* 0x180fe20000004008 */
[C---:B------:R-:W-:Y:S02]  /*08c0*/  ISETP.NE.AND P2, PT, R7.reuse, RZ, PT ;  /* 0x000000ff0700720c */ /* 0x040fe40003f45270 */
[----:B------:R-:W-:Y:S02]  /*08d0*/  ISETP.NE.AND P1, PT, R7, RZ, PT ;  /* 0x000000ff0700720c */ /* 0x000fe40003f25270 */
[----:B------:R-:W-:Y:S01]  /*08e0*/  LOP3.LUT R5, R3, 0x7fffff, RZ, 0xc0, !PT ;  /* 0x007fffff03057812 */ /* 0x000fe200078ec0ff */
[----:B------:R-:W-:Y:S01]  /*08f0*/  FFMA.RP R3, R13, R9, R8 ;  /* 0x000000090d037223 */ /* 0x000fe20000008008 */
[C---:B------:R-:W-:Y:S01]  /*0900*/  VIADD R8, R7.reuse, 0x20 ;  /* 0x0000002007087836 */ /* 0x040fe20000000000 */
[----:B------:R-:W-:Y:S02]  /*0910*/  IADD3 R7, PT, PT, -R7, RZ, RZ ;  /* 0x000000ff07077210 */ /* 0x000fe40007ffe1ff */
[----:B------:R-:W-:-:S02]  /*0920*/  LOP3.LUT R5, R5, 0x800000, RZ, 0xfc, !PT ;  /* 0x0080000005057812 */ /* 0x000fc400078efcff */
[----:B------:R-:W-:Y:S02]  /*0930*/  FSETP.NEU.FTZ.AND P0, PT, R3, R6, PT ;  /* 0x000000060300720b */ /* 0x000fe40003f1d000 */
[----:B------:R-:W-:Y:S02]  /*0940*/  SHF.L.U32 R8, R5, R8, RZ ;  /* 0x0000000805087219 */ /* 0x000fe400000006ff */
[----:B------:R-:W-:Y:S02]  /*0950*/  SEL R6, R7, RZ, P2 ;  /* 0x000000ff07067207 */ /* 0x000fe40001000000 */
[----:B------:R-:W-:Y:S02]  /*0960*/  ISETP.NE.AND P1, PT, R8, RZ, P1 ;  /* 0x000000ff0800720c */ /* 0x000fe40000f25270 */
[----:B------:R-:W-:Y:S02]  /*0970*/  SHF.R.U32.HI R6, RZ, R6, R5 ;  /* 0x00000006ff067219 */ /* 0x000fe40000011605 */
[----:B------:R-:W-:-:S02]  /*0980*/  PLOP3.LUT P0, PT, P0, P1, PT, 0xf8, 0x8f ;  /* 0x00000000008f781c */ /* 0x000fc40000703f70 */
[----:B------:R-:W-:Y:S02]  /*0990*/  SHF.R.U32.HI R8, RZ, 0x1, R6 ;  /* 0x00000001ff087819 */ /* 0x000fe40000011606 */
[----:B------:R-:W-:-:S04]  /*09a0*/  SEL R3, RZ, 0x1, !P0 ;  /* 0x00000001ff037807 */ /* 0x000fc80004000000 */
[----:B------:R-:W-:-:S04]  /*09b0*/  LOP3.LUT R3, R3, 0x1, R8, 0xf8, !PT ;  /* 0x0000000103037812 */ /* 0x000fc800078ef808 */
[----:B------:R-:W-:-:S05]  /*09c0*/  LOP3.LUT R3, R3, R6, RZ, 0xc0, !PT ;  /* 0x0000000603037212 */ /* 0x000fca00078ec0ff */
[----:B------:R-:W-:-:S05]  /*09d0*/  IMAD.IADD R3, R8, 0x1, R3 ;  /* 0x0000000108037824 */ /* 0x000fca00078e0203 */
[----:B------:R-:W-:Y:S01]  /*09e0*/  LOP3.LUT R0, R3, R0, RZ, 0xfc, !PT ;  /* 0x0000000003007212 */ /* 0x000fe200078efcff */
[----:B------:R-:W-:Y:S06]  /*09f0*/  BRA `(.L_x_14) ;  /* 0x0000000000107947 */ /* 0x000fec0003800000 */
.L_x_13:
[----:B------:R-:W-:-:S04]  /*0a00*/  LOP3.LUT R0, R0, 0x80000000, RZ, 0xc0, !PT ;  /* 0x8000000000007812 */ /* 0x000fc800078ec0ff */
[----:B------:R-:W-:Y:S01]  /*0a10*/  LOP3.LUT R0, R0, 0x7f800000, RZ, 0xfc, !PT ;  /* 0x7f80000000007812 */ /* 0x000fe200078efcff */
[----:B------:R-:W-:Y:S06]  /*0a20*/  BRA `(.L_x_14) ;  /* 0x0000000000047947 */ /* 0x000fec0003800000 */
.L_x_12:
[----:B------:R-:W-:-:S07]  /*0a30*/  IMAD R0, R6, 0x800000, R0 ;  /* 0x0080000006007824 */ /* 0x000fce00078e0200 */
.L_x_14:
[----:B------:R-:W-:Y:S05]  /*0a40*/  BSYNC.RECONVERGENT B2 ;  /* 0x0000000000027941 */ /* 0x000fea0003800200 */
.L_x_11:
[----:B------:R-:W-:Y:S05]  /*0a50*/  BRA `(.L_x_15) ;  /* 0x0000000000207947 */ /* 0x000fea0003800000 */
.L_x_10:
[----:B------:R-:W-:-:S04]  /*0a60*/  LOP3.LUT R0, R3, 0x80000000, R6, 0x48, !PT ;  /* 0x8000000003007812 */ /* 0x000fc800078e4806 */
[----:B------:R-:W-:Y:S01]  /*0a70*/  LOP3.LUT R0, R0, 0x7f800000, RZ, 0xfc, !PT ;  /* 0x7f80000000007812 */ /* 0x000fe200078efcff */
[----:B------:R-:W-:Y:S06]  /*0a80*/  BRA `(.L_x_15) ;  /* 0x0000000000147947 */ /* 0x000fec0003800000 */
.L_x_9:
[----:B------:R-:W-:Y:S01]  /*0a90*/  LOP3.LUT R0, R3, 0x80000000, R6, 0x48, !PT ;  /* 0x8000000003007812 */ /* 0x000fe200078e4806 */
[----:B------:R-:W-:Y:S06]  /*0aa0*/  BRA `(.L_x_15) ;  /* 0x00000000000c7947 */ /* 0x000fec0003800000 */
.L_x_8:
[----:B------:R-:W0:Y:S01]  /*0ab0*/  MUFU.RSQ R0, -QNAN ;  /* 0xffc0000000007908 */ /* 0x000e220000001400 */
[----:B------:R-:W-:Y:S05]  /*0ac0*/  BRA `(.L_x_15) ;  /* 0x0000000000047947 */ /* 0x000fea0003800000 */
.L_x_7:
[----:B------:R-:W-:-:S07]  /*0ad0*/  FADD.FTZ R0, R0, R3 ;  /* 0x0000000300007221 */ /* 0x000fce0000010000 */
.L_x_15:
[----:B------:R-:W-:Y:S05]  /*0ae0*/  BSYNC.RECONVERGENT B1 ;  /* 0x0000000000017941 */ /* 0x000fea0003800200 */
.L_x_5:
[----:B------:R-:W-:-:S04]  /*0af0*/  IMAD.MOV.U32 R3, RZ, RZ, 0x0 ;  /* 0x00000000ff037424 */ /* 0x000fc800078e00ff */
[----:B0-----:R-:W-:Y:S05]  /*0b00*/  RET.REL.NODEC R2 `(_Z10layer_normPfS_S_S_i) ;  /* 0xfffffff4023c7950 */ /* 0x001fea0003c3ffff */
.L_x_16:
[----:B------:R-:W-:-:S00]  /*0b10*/  BRA `(.L_x_16) ;  /* 0xfffffffc00fc7947 */ /* 0x000fc0000383ffff */
[----:B------:R-:W-:-:S00]  /*0b20*/  NOP ;  /* 0x0000000000007918 */ /* 0x000fc00000000000 */
        /* <DEDUP_REMOVED lines=13> */
.L_x_24:


//--------------------- .text._Z12sum_variancePfS_S_i --------------------------
	.section	.text._Z12sum_variancePfS_S_i,"ax",@progbits
	.align	128
        .global         _Z12sum_variancePfS_S_i
        .type           _Z12sum_variancePfS_S_i,@function
        .size           _Z12sum_variancePfS_S_i,(.L_x_26 - _Z12sum_variancePfS_S_i)
        .other          _Z12sum_variancePfS_S_i,@"STO_CUDA_ENTRY STV_DEFAULT"
_Z12sum_variancePfS_S_i:
.text._Z12sum_variancePfS_S_i:
[----:B------:R-:W-:Y:S01]  /*0000*/  LDC R1, c[0x0][0x37c] ;  /* 0x0000df00ff017b82 */ /* 0x000fe20000000800 */
[----:B------:R-:W0:Y:S01]  /*0010*/  S2R R8, SR_TID.X ;  /* 0x0000000000087919 */ /* 0x000e220000002100 */
[----:B------:R-:W0:Y:S01]  /*0020*/  LDCU UR8, c[0x0][0x360] ;  /* 0x00006c00ff0877ac */ /* 0x000e220008000800 */
[----:B------:R-:W0:Y:S01]  /*0030*/  S2R R7, SR_CTAID.X ;  /* 0x0000000000077919 */ /* 0x000e220000002500 */
[----:B------:R-:W1:Y:S01]  /*0040*/  LDCU UR4, c[0x0][0x398] ;  /* 0x00007300ff0477ac */ /* 0x000e620008000800 */
[----:B------:R-:W2:Y:S01]  /*0050*/  LDCU.64 UR6, c[0x0][0x358] ;  /* 0x00006b00ff0677ac */ /* 0x000ea20008000a00 */
[----:B0-----:R-:W-:-:S05]  /*0060*/  IMAD R7, R7, UR8, R8 ;  /* 0x0000000807077c24 */ /* 0x001fca000f8e0208 */
[----:B-1----:R-:W-:-:S13]  /*0070*/  ISETP.GE.AND P1, PT, R7, UR4, PT ;  /* 0x0000000407007c0c */ /* 0x002fda000bf26270 */
[----:B------:R-:W0:Y:S08]  /*0080*/  @!P1 LDC.64 R4, c[0x0][0x380] ;  /* 0x0000e000ff049b82 */ /* 0x000e300000000a00 */
[----:B------:R-:W1:Y:S01]  /*0090*/  @!P1 LDC.64 R2, c[0x0][0x390] ;  /* 0x0000e400ff029b82 */ /* 0x000e620000000a00 */
[----:B0-----:R-:W-:-:S06]  /*00a0*/  @!P1 IMAD.WIDE R4, R7, 0x4, R4 ;  /* 0x0000000407049825 */ /* 0x001fcc00078e0204 */
[----:B--2---:R-:W2:Y:S04]  /*00b0*/  @!P1 LDG.E R5, desc[UR6][R4.64] ;  /* 0x0000000604059981 */ /* 0x004ea8000c1e1900 */
[----:B-1----:R-:W2:Y:S01]  /*00c0*/  @!P1 LDG.E R0, desc[UR6][R2.64] ;  /* 0x0000000602009981 */ /* 0x002ea2000c1e1900 */
[----:B------:R-:W0:Y:S01]  /*00d0*/  S2UR UR5, SR_CgaCtaId ;  /* 0x00000000000579c3 */ /* 0x000e220000008800 */
[----:B------:R-:W-:Y:S01]  /*00e0*/  IMAD.U32 R6, RZ, RZ, UR8 ;  /* 0x00000008ff067e24 */ /* 0x000fe2000f8e00ff */
[----:B------:R-:W-:-:S04]  /*00f0*/  UMOV UR4, 0x400 ;  /* 0x0000040000047882 */ /* 0x000fc80000000000 */
[----:B------:R-:W-:Y:S01]  /*0100*/  ISETP.GE.U32.AND P0, PT, R6, 0x2, PT ;  /* 0x000000020600780c */ /* 0x000fe20003f06070 */
[----:B------:R-:W-:Y:S01]  /*0110*/  IMAD.MOV.U32 R7, RZ, RZ, RZ ;  /* 0x000000ffff077224 */ /* 0x000fe200078e00ff */
[----:B0-----:R-:W-:Y:S01]  /*0120*/  ULEA UR4, UR5, UR4, 0x18 ;  /* 0x0000000405047291 */ /* 0x001fe2000f8ec0ff */
[----:B--2---:R-:W-:-:S04]  /*0130*/  @!P1 FADD R0, R0, -R5 ;  /* 0x8000000500009221 */ /* 0x004fc80000000000 */
[----:B------:R-:W-:Y:S01]  /*0140*/  @!P1 FFMA R7, R0, R0, RZ ;  /* 0x0000000000079223 */ /* 0x000fe200000000ff */
[----:B------:R-:W-:-:S05]  /*0150*/  LEA R0, R8, UR4, 0x2 ;  /* 0x0000000408007c11 */ /* 0x000fca000f8e10ff */
[----:B------:R0:W-:Y:S01]  /*0160*/  STS [R0], R7 ;  /* 0x0000000700007388 */ /* 0x0001e20000000800 */
[----:B------:R-:W-:Y:S01]  /*0170*/  BAR.SYNC.DEFER_BLOCKING 0x0 ;  /* 0x0000000000007b1d */ /* 0x000fe20000010000 */
[----:B------:R-:W-:-:S05]  /*0180*/  ISETP.NE.AND P1, PT, R8, RZ, PT ;  /* 0x000000ff0800720c */ /* 0x000fca0003f25270 */
[----:B------:R-:W-:Y:S08]  /*0190*/  @!P0 BRA `(.L_x_17) ;  /* 0x00000000002c8947 */ /* 0x000ff00003800000 */
.L_x_18:
[----:B------:R-:W-:-:S04]  /*01a0*/  SHF.R.U32.HI R5, RZ, 0x1, R6 ;  /* 0x00000001ff057819 */ /* 0x000fc80000011606 */
[----:B------:R-:W-:-:S13]  /*01b0*/  ISETP.GE.U32.AND P0, PT, R8, R5, PT ;  /* 0x000000050800720c */ /* 0x000fda0003f06070 */
[----:B------:R-:W-:Y:S01]  /*01c0*/  @!P0 LEA R2, R5, R0, 0x2 ;  /* 0x0000000005028211 */ /* 0x000fe200078e10ff */
[----:B------:R-:W-:Y:S05]  /*01d0*/  @!P0 LDS R3, [R0] ;  /* 0x0000000000038984 */ /* 0x000fea0000000800 */
[----:B------:R-:W1:Y:S02]  /*01e0*/  @!P0 LDS R2, [R2] ;  /* 0x0000000002028984 */ /* 0x000e640000000800 */
[----:B-1----:R-:W-:-:S05]  /*01f0*/  @!P0 FADD R3, R2, R3 ;  /* 0x0000000302038221 */ /* 0x002fca0000000000 */
[----:B------:R1:W-:Y:S01]  /*0200*/  @!P0 STS [R0], R3 ;  /* 0x0000000300008388 */ /* 0x0003e20000000800 */
[----:B------:R-:W-:Y:S01]  /*0210*/  BAR.SYNC.DEFER_BLOCKING 0x0 ;  /* 0x0000000000007b1d */ /* 0x000fe20000010000 */
[----:B------:R-:W-:Y:S01]  /*0220*/  ISETP.GT.U32.AND P0, PT, R6, 0x3, PT ;  /* 0x000000030600780c */ /* 0x000fe20003f04070 */
[----:B------:R-:W-:-:S12]  /*0230*/  IMAD.MOV.U32 R6, RZ, RZ, R5 ;  /* 0x000000ffff067224 */ /* 0x000fd800078e0005 */
[----:B-1----:R-:W-:Y:S05]  /*0240*/  @P0 BRA `(.L_x_18) ;  /* 0xfffffffc00d40947 */ /* 0x002fea000383ffff */
.L_x_17:
[----:B------:R-:W-:Y:S05]  /*0250*/  @P1 EXIT ;  /* 0x000000000000194d */ /* 0x000fea0003800000 */
[----:B------:R-:W1:Y:S01]  /*0260*/  S2UR UR5, SR_CgaCtaId ;  /* 0x00000000000579c3 */ /* 0x000e620000008800 */
[----:B------:R-:W-:-:S07]  /*0270*/  UMOV UR4, 0x400 ;  /* 0x0000040000047882 */ /* 0x000fce0000000000 */
[----:B------:R-:W2:Y:S01]  /*0280*/  LDC.64 R2, c[0x0][0x388] ;  /* 0x0000e200ff027b82 */ /* 0x000ea20000000a00 */
[----:B-1----:R-:W-:-:S09]  /*0290*/  ULEA UR4, UR5, UR4, 0x18 ;  /* 0x0000000405047291 */ /* 0x002fd2000f8ec0ff */
[----:B------:R-:W2:Y:S04]  /*02a0*/  LDS R5, [UR4] ;  /* 0x00000004ff057984 */ /* 0x000ea80008000800 */
[----:B--2---:R-:W-:Y:S01]  /*02b0*/  REDG.E.ADD.F32.FTZ.RN.STRONG.GPU desc[UR6][R2.64], R5 ;  /* 0x00000005020079a6 */ /* 0x004fe2000c12f306 */
[----:B------:R-:W-:Y:S05]  /*02c0*/  EXIT ;  /* 0x000000000000794d */ /* 0x000fea0003800000 */
.L_x_19:
        /* <DEDUP_REMOVED lines=11> */
.L_x_26:


//--------------------- .text._Z10sum_valuesPfS_i --------------------------
	.section	.text._Z10sum_valuesPfS_i,"ax",@progbits
	.align	128
        .global         _Z10sum_valuesPfS_i
        .type           _Z10sum_valuesPfS_i,@function
        .size           _Z10sum_valuesPfS_i,(.L_x_27 - _Z10sum_valuesPfS_i)
        .other          _Z10sum_valuesPfS_i,@"STO_CUDA_ENTRY STV_DEFAULT"
_Z10sum_valuesPfS_i:
.text._Z10sum_valuesPfS_i:
[----:B------:R-:W-:Y:S01]  /*0000*/  LDC R1, c[0x0][0x37c] ;  /* 0x0000df00ff017b82 */ /* 0x000fe20000000800 */
[----:B------:R-:W0:Y:S01]  /*0010*/  S2R R6, SR_TID.X ;  /* 0x0000000000067919 */ /* 0x000e220000002100 */
[----:B------:R-:W0:Y:S01]  /*0020*/  LDCU UR8, c[0x0][0x360] ;  /* 0x00006c00ff0877ac */ /* 0x000e220008000800 */
[----:B------:R-:W-:Y:S01]  /*0030*/  IMAD.MOV.U32 R4, RZ, RZ, RZ ;  /* 0x000000ffff047224 */ /* 0x000fe200078e00ff */
[----:B------:R-:W0:Y:S01]  /*0040*/  S2R R5, SR_CTAID.X ;  /* 0x0000000000057919 */ /* 0x000e220000002500 */
[----:B------:R-:W1:Y:S01]  /*0050*/  LDCU UR4, c[0x0][0x390] ;  /* 0x00007200ff0477ac */ /* 0x000e620008000800 */
[----:B------:R-:W2:Y:S01]  /*0060*/  LDCU.64 UR6, c[0x0][0x358] ;  /* 0x00006b00ff0677ac */ /* 0x000ea20008000a00 */
[----:B0-----:R-:W-:-:S05]  /*0070*/  IMAD R5, R5, UR8, R6 ;  /* 0x0000000805057c24 */ /* 0x001fca000f8e0206 */
[----:B-1----:R-:W-:-:S13]  /*0080*/  ISETP.GE.AND P0, PT, R5, UR4, PT ;  /* 0x0000000405007c0c */ /* 0x002fda000bf06270 */
[----:B------:R-:W0:Y:S02]  /*0090*/  @!P0 LDC.64 R2, c[0x0][0x380] ;  /* 0x0000e000ff028b82 */ /* 0x000e240000000a00 */
[----:B0-----:R-:W-:-:S05]  /*00a0*/  @!P0 IMAD.WIDE R2, R5, 0x4, R2 ;  /* 0x0000000405028825 */ /* 0x001fca00078e0202 */
[----:B--2---:R-:W2:Y:S01]  /*00b0*/  @!P0 LDG.E R4, desc[UR6][R2.64] ;  /* 0x0000000602048981 */ /* 0x004ea2000c1e1900 */
[----:B------:R-:W0:Y:S01]  /*00c0*/  S2UR UR5, SR_CgaCtaId ;  /* 0x00000000000579c3 */ /* 0x000e220000008800 */
[----:B------:R-:W-:Y:S01]  /*00d0*/  IMAD.U32 R0, RZ, RZ, UR8 ;  /* 0x00000008ff007e24 */ /* 0x000fe2000f8e00ff */
[----:B------:R-:W-:Y:S01]  /*00e0*/  UMOV UR4, 0x400 ;  /* 0x0000040000047882 */ /* 0x000fe20000000000 */
[----:B------:R-:W-:-:S03]  /*00f0*/  ISETP.NE.AND P0, PT, R6, RZ, PT ;  /* 0x000000ff0600720c */ /* 0x000fc60003f05270 */
[----:B------:R-:W-:Y:S01]  /*0100*/  ISETP.GE.U32.AND P1, PT, R0, 0x2, PT ;  /* 0x000000020000780c */ /* 0x000fe20003f26070 */
[----:B0-----:R-:W-:-:S06]  /*0110*/  ULEA UR4, UR5, UR4, 0x18 ;  /* 0x0000000405047291 */ /* 0x001fcc000f8ec0ff */
[----:B------:R-:W-:-:S05]  /*0120*/  LEA R5, R6, UR4, 0x2 ;  /* 0x0000000406057c11 */ /* 0x000fca000f8e10ff */
[----:B--2---:R0:W-:Y:S01]  /*0130*/  STS [R5], R4 ;  /* 0x0000000405007388 */ /* 0x0041e20000000800 */
[----:B------:R-:W-:Y:S06]  /*0140*/  BAR.SYNC.DEFER_BLOCKING 0x0 ;  /* 0x0000000000007b1d */ /* 0x000fec0000010000 */
[----:B------:R-:W-:Y:S05]  /*0150*/  @!P1 BRA `(.L_x_20) ;  /* 0x00000000002c9947 */ /* 0x000fea0003800000 */
.L_x_21:
[----:B------:R-:W-:-:S04]  /*0160*/  SHF.R.U32.HI R7, RZ, 0x1, R0 ;  /* 0x00000001ff077819 */ /* 0x000fc80000011600 */
[----:B------:R-:W-:-:S13]  /*0170*/  ISETP.GE.U32.AND P1, PT, R6, R7, PT ;  /* 0x000000070600720c */ /* 0x000fda0003f26070 */
[----:B------:R-:W-:Y:S01]  /*0180*/  @!P1 IMAD R2, R7, 0x4, R5 ;  /* 0x0000000407029824 */ /* 0x000fe200078e0205 */
[----:B------:R-:W-:Y:S05]  /*0190*/  @!P1 LDS R3, [R5] ;  /* 0x0000000005039984 */ /* 0x000fea0000000800 */
[----:B------:R-:W0:Y:S02]  /*01a0*/  @!P1 LDS R2, [R2] ;  /* 0x0000000002029984 */ /* 0x000e240000000800 */
[----:B0-----:R-:W-:-:S05]  /*01b0*/  @!P1 FADD R4, R2, R3 ;  /* 0x0000000302049221 */ /* 0x001fca0000000000 */
[----:B------:R1:W-:Y:S01]  /*01c0*/  @!P1 STS [R5], R4 ;  /* 0x0000000405009388 */ /* 0x0003e20000000800 */
[----:B------:R-:W-:Y:S01]  /*01d0*/  BAR.SYNC.DEFER_BLOCKING 0x0 ;  /* 0x0000000000007b1d */ /* 0x000fe20000010000 */
[----:B------:R-:W-:Y:S01]  /*01e0*/  ISETP.GT.U32.AND P1, PT, R0, 0x3, PT ;  /* 0x000000030000780c */ /* 0x000fe20003f24070 */
[----:B------:R-:W-:-:S12]  /*01f0*/  IMAD.MOV.U32 R0, RZ, RZ, R7 ;  /* 0x000000ffff007224 */ /* 0x000fd800078e0007 */
[----:B-1----:R-:W-:Y:S05]  /*0200*/  @P1 BRA `(.L_x_21) ;  /* 0xfffffffc00d41947 */ /* 0x002fea000383ffff */
.L_x_20:
[----:B------:R-:W-:Y:S05]  /*0210*/  @P0 EXIT ;  /* 0x000000000000094d */ /* 0x000fea0003800000 */
[----:B------:R-:W1:Y:S01]  /*0220*/  S2UR UR5, SR_CgaCtaId ;  /* 0x00000000000579c3 */ /* 0x000e620000008800 */
[----:B------:R-:W-:-:S07]  /*0230*/  UMOV UR4, 0x400 ;  /* 0x0000040000047882 */ /* 0x000fce0000000000 */
[----:B------:R-:W2:Y:S01]  /*0240*/  LDC.64 R2, c[0x0][0x388] ;  /* 0x0000e200ff027b82 */ /* 0x000ea20000000a00 */
[----:B-1----:R-:W-:-:S09]  /*0250*/  ULEA UR4, UR5, UR4, 0x18 ;  /* 0x0000000405047291 */ /* 0x002fd2000f8ec0ff */
[----:B0-----:R-:W2:Y:S04]  /*0260*/  LDS R5, [UR4] ;  /* 0x00000004ff057984 */ /* 0x001ea80008000800 */
[----:B--2---:R-:W-:Y:S01]  /*0270*/  REDG.E.ADD.F32.FTZ.RN.STRONG.GPU desc[UR6][R2.64], R5 ;  /* 0x00000005020079a6 */ /* 0x004fe2000c12f306 */
[----:B------:R-:W-:Y:S05]  /*0280*/  EXIT ;  /* 0x000000000000794d */ /* 0x000fea0003800000 */
.L_x_22:
        /* <DEDUP_REMOVED lines=15> */
.L_x_27:


//--------------------- .nv.shared._Z10layer_normPfS_S_S_i --------------------------
	.section	.nv.shared._Z10layer_normPfS_S_S_i,"aw",@nobits
	.sectionflags	@""
	.align	16
	.zero		1024


//--------------------- .nv.shared.reserved.0     --------------------------
	.section	.nv.shared.reserved.0,"aw",@nobits
	.weak		__nv_reservedSMEM_offset_0_alias
	.size		__nv_reservedSMEM_offset_0_alias, 0, 64
	.other		__nv_reservedSMEM_offset_0_alias,@"STO_CUDA_RESERVED_SHARED STV_DEFAULT"
__nv_reservedSMEM_offset_0_alias:
	.zero		0
	.zero		64


//--------------------- .nv.shared._Z12sum_variancePfS_S_i --------------------------
	.section	.nv.shared._Z12sum_variancePfS_S_i,"aw",@nobits
	.sectionflags	@""
	.align	16
	.zero		1024


//--------------------- .nv.shared._Z10sum_valuesPfS_i --------------------------
	.section	.nv.shared._Z10sum_valuesPfS_i,"aw",@nobits
	.sectionflags	@""
	.align	16
	.zero		1024


//--------------------- .nv.constant0._Z10layer_normPfS_S_S_i --------------------------
	.section	.nv.constant0._Z10layer_normPfS_S_S_i,"a",@progbits
	.sectionflags	@""
	.align	4
.nv.constant0._Z10layer_normPfS_S_S_i:
	.zero		932


//--------------------- .nv.constant0._Z12sum_variancePfS_S_i --------------------------
	.section	.nv.constant0._Z12sum_variancePfS_S_i,"a",@progbits
	.sectionflags	@""
	.align	4
.nv.constant0._Z12sum_variancePfS_S_i:
	.zero		924


//--------------------- .nv.constant0._Z10sum_valuesPfS_i --------------------------
	.section	.nv.constant0._Z10sum_valuesPfS_i,"a",@progbits
	.sectionflags	@""
	.align	4
.nv.constant0._Z10sum_valuesPfS_i:
	.zero		916


//--------------------- SYMBOLS --------------------------

	.type		.nv.reservedSmem.offset0,@object
	.size		.nv.reservedSmem.offset0,0x4
	.type		.nv.reservedSmem.cap,@object
	.size		.nv.reservedSmem.cap,0x4
